	.headerflags	@"EF_CUDA_TEXMODE_UNIFIED EF_CUDA_64BIT_ADDRESS EF_CUDA_ACCELERATORS EF_CUDA_SM90 EF_CUDA_VIRTUAL_SM(EF_CUDA_SM90)"
	.elftype	@"ET_EXEC"


//--------------------- .nv.info                  --------------------------
	.section	.nv.info,"",@"SHT_CUDA_INFO"
	.align	4


	//----- nvinfo : EIATTR_REGCOUNT
	.align		4
        /*0000*/ 	.byte	0x04, 0x2f
        /*0002*/ 	.short	(.L_1 - .L_0)
	.align		4
.L_0:
        /*0004*/ 	.word	index@(triton_poi_fused__to_copy_arange_clamp_mul_sub_33)
        /*0008*/ 	.word	0x0000000a


	//----- nvinfo : EIATTR_MIN_STACK_SIZE
	.align		4
.L_1:
        /*000c*/ 	.byte	0x04, 0x12
        /*000e*/ 	.short	(.L_3 - .L_2)
	.align		4
.L_2:
        /*0010*/ 	.word	index@(triton_poi_fused__to_copy_arange_clamp_mul_sub_33)
        /*0014*/ 	.word	0x00000000


	//----- nvinfo : EIATTR_FRAME_SIZE
	.align		4
.L_3:
        /*0018*/ 	.byte	0x04, 0x11
        /*001a*/ 	.short	(.L_5 - .L_4)
	.align		4
.L_4:
        /*001c*/ 	.word	index@(triton_poi_fused__to_copy_arange_clamp_mul_sub_33)
        /*0020*/ 	.word	0x00000000


	//----- nvinfo : EIATTR_MIN_STACK_SIZE
	.align		4
.L_5:
        /*0024*/ 	.byte	0x04, 0x12
        /*0026*/ 	.short	(.L_7 - .L_6)
	.align		4
.L_6:
        /*0028*/ 	.word	index@(triton_poi_fused__to_copy_arange_clamp_mul_sub_33)
        /*002c*/ 	.word	0x00000000
.L_7:


//--------------------- .nv.info.triton_poi_fused__to_copy_arange_clamp_mul_sub_33 --------------------------
	.section	.nv.info.triton_poi_fused__to_copy_arange_clamp_mul_sub_33,"",@"SHT_CUDA_INFO"
	.sectionflags	@""
	.align	4


	//----- nvinfo : EIATTR_CUDA_API_VERSION
	.align		4
        /*0000*/ 	.byte	0x04, 0x37
        /*0002*/ 	.short	(.L_9 - .L_8)
.L_8:
        /*0004*/ 	.word	0x0000007c


	//----- nvinfo : EIATTR_KPARAM_INFO
	.align		4
.L_9:
        /*0008*/ 	.byte	0x04, 0x17
        /*000a*/ 	.short	(.L_11 - .L_10)
.L_10:
        /*000c*/ 	.word	0x00000000
        /*0010*/ 	.short	0x0001
        /*0012*/ 	.short	0x0008
        /*0014*/ 	.byte	0x00, 0xf0, 0x11, 0x00


	//----- nvinfo : EIATTR_KPARAM_INFO
	.align		4
.L_11:
        /*0018*/ 	.byte	0x04, 0x17
        /*001a*/ 	.short	(.L_13 - .L_12)
.L_12:
        /*001c*/ 	.word	0x00000000
        /*0020*/ 	.short	0x0000
        /*0022*/ 	.short	0x0000
        /*0024*/ 	.byte	0x00, 0xf4, 0x21, 0x00


	//----- nvinfo : EIATTR_SPARSE_MMA_MASK
	.align		4
.L_13:
        /*0028*/ 	.byte	0x03, 0x50
        /*002a*/ 	.short	0x0000


	//----- nvinfo : EIATTR_MAXREG_COUNT
	.align		4
        /*002c*/ 	.byte	0x03, 0x1b
        /*002e*/ 	.short	0x00ff


	//----- nvinfo : EIATTR_EXIT_INSTR_OFFSETS
	.align		4
        /*0030*/ 	.byte	0x04, 0x1c
        /*0032*/ 	.short	(.L_15 - .L_14)


	//   ....[0]....
.L_14:
        /*0034*/ 	.word	0x000000f0


	//   ....[1]....
        /*0038*/ 	.word	0x00000120


	//----- nvinfo : EIATTR_REQNTID
	.align		4
.L_15:
        /*003c*/ 	.byte	0x04, 0x10
        /*003e*/ 	.short	(.L_17 - .L_16)
.L_16:
        /*0040*/ 	.word	0x00000020
        /*0044*/ 	.word	0x00000001
        /*0048*/ 	.word	0x00000001


	//----- nvinfo : EIATTR_CBANK_PARAM_SIZE
	.align		4
.L_17:
        /*004c*/ 	.byte	0x03, 0x19
        /*004e*/ 	.short	0x000c


	//----- nvinfo : EIATTR_PARAM_CBANK
	.align		4
        /*0050*/ 	.byte	0x04, 0x0a
        /*0052*/ 	.short	(.L_19 - .L_18)
	.align		4
.L_18:
        /*0054*/ 	.word	index@(.nv.constant0.triton_poi_fused__to_copy_arange_clamp_mul_sub_33)
        /*0058*/ 	.short	0x0210
        /*005a*/ 	.short	0x000c


	//----- nvinfo : EIATTR_SW_WAR
	.align		4
.L_19:
        /*005c*/ 	.byte	0x04, 0x36
        /*005e*/ 	.short	(.L_21 - .L_20)
.L_20:
        /*0060*/ 	.word	0x00000008
.L_21:


//--------------------- .nv.callgraph             --------------------------
	.section	.nv.callgraph,"",@"SHT_CUDA_CALLGRAPH"
	.align	4
	.sectionentsize	8
	.align		4
        /*0000*/ 	.word	0x00000000
	.align		4
        /*0004*/ 	.word	0xffffffff
	.align		4
        /*0008*/ 	.word	0x00000000
	.align		4
        /*000c*/ 	.word	0xfffffffe
	.align		4
        /*0010*/ 	.word	0x00000000
	.align		4
        /*0014*/ 	.word	0xfffffffd
	.align		4
        /*0018*/ 	.word	0x00000000
	.align		4
        /*001c*/ 	.word	0xfffffffc


//--------------------- .text.triton_poi_fused__to_copy_arange_clamp_mul_sub_33 --------------------------
	.section	.text.triton_poi_fused__to_copy_arange_clamp_mul_sub_33,"ax",@progbits
	.align	128
        .global         triton_poi_fused__to_copy_arange_clamp_mul_sub_33
        .type           triton_poi_fused__to_copy_arange_clamp_mul_sub_33,@function
        .size           triton_poi_fused__to_copy_arange_clamp_mul_sub_33,(.L_x_1 - triton_poi_fused__to_copy_arange_clamp_mul_sub_33)
        .other          triton_poi_fused__to_copy_arange_clamp_mul_sub_33,@"STO_CUDA_ENTRY STV_DEFAULT"
triton_poi_fused__to_copy_arange_clamp_mul_sub_33:
.text.triton_poi_fused__to_copy_arange_clamp_mul_sub_33:
[----:B------:R-:W0:Y:S02]  /*0000*/  LDC R1, c[0x0][0x28] ;  /* 0x00000a00ff017b82 */ /* 0x000e240000000800 */
[----:B------:R-:W1:Y:S01]  /*0010*/  S2R R6, SR_TID.X ;  /* 0x0000000000067919 */ /* 0x000e620000002100 */
[----:B------:R-:W2:Y:S01]  /*0020*/  LDC.64 R2, c[0x0][0x210] ;  /* 0x00008400ff027b82 */ /* 0x000ea20000000a00 */
[----:B------:R-:W3:Y:S01]  /*0030*/  S2R R5, SR_CTAID.X ;  /* 0x0000000000057919 */ /* 0x000ee20000002500 */
[C---:B-1----:R-:W-:Y:S02]  /*0040*/  LOP3.LUT R0, R6.reuse, 0xf, RZ, 0xc0, !PT ;  /* 0x0000000f06007812 */ /* 0x042fe400078ec0ff */
[----:B------:R-:W-:-:S03]  /*0050*/  LOP3.LUT P0, RZ, R6, 0x10, RZ, 0xc0, !PT ;  /* 0x0000001006ff7812 */ /* 0x000fc6000780c0ff */
[----:B---3--:R-:W-:-:S04]  /*0060*/  IMAD R5, R5, 0x10, R0 ;  /* 0x0000001005057824 */ /* 0x008fc800078e0200 */
[C---:B--2---:R-:W-:Y:S01]  /*0070*/  IMAD.WIDE R2, R5.reuse, 0x4, R2 ;  /* 0x0000000405027825 */ /* 0x044fe200078e0202 */
[----:B------:R-:W-:Y:S02]  /*0080*/  I2FP.F32.S32 R0, R5 ;  /* 0x0000000500007245 */ /* 0x000fe40000201400 */
[----:B------:R-:W-:-:S03]  /*0090*/  ISETP.LT.AND P0, PT, R5, 0x10, !P0 ;  /* 0x000000100500780c */ /* 0x000fc60004701270 */
[----:B------:R-:W-:-:S05]  /*00a0*/  FMUL R0, R0, 0.066666670143604278564 ;  /* 0x3d88888900007820 */ /* 0x000fca0000400000 */
[----:B------:R-:W-:-:S04]  /*00b0*/  FMNMX R0, RZ, R0, !PT ;  /* 0x00000000ff007209 */ /* 0x000fc80007800000 */
[----:B------:R-:W1:Y:S02]  /*00c0*/  F2I.TRUNC.NTZ R4, R0 ;  /* 0x0000000000047305 */ /* 0x000e64000020f100 */
[----:B-1----:R-:W-:-:S05]  /*00d0*/  I2FP.F32.S32 R7, R4 ;  /* 0x0000000400077245 */ /* 0x002fca0000201400 */
[----:B------:R-:W-:Y:S01]  /*00e0*/  FADD.SAT R7, R0, -R7 ;  /* 0x8000000700077221 */ /* 0x000fe20000002000 */
[----:B------:R-:W-:Y:S06]  /*00f0*/  @!P0 EXIT ;  /* 0x000000000000894d */ /* 0x000fec0003800000 */
[----:B------:R-:W-:Y:S02]  /*0100*/  ULDC.64 UR4, c[0x0][0x208] ;  /* 0x0000820000047ab9 */ /* 0x000fe40000000a00 */
[----:B------:R-:W-:Y:S01]  /*0110*/  STG.E desc[UR4][R2.64], R7 ;  /* 0x0000000702007986 */ /* 0x000fe2000c101904 */
[----:B------:R-:W-:Y:S05]  /*0120*/  EXIT ;  /* 0x000000000000794d */ /* 0x000fea0003800000 */
.L_x_0:
[----:B------:R-:W-:-:S00]  /*0130*/  BRA `(.L_x_0) ;  /* 0xfffffffc00fc7947 */ /* 0x000fc0000383ffff */
[----:B------:R-:W-:-:S00]  /*0140*/  NOP ;  /* 0x0000000000007918 */ /* 0x000fc00000000000 */
        /* <DEDUP_REMOVED lines=11> */
.L_x_1:


//--------------------- .nv.constant0.triton_poi_fused__to_copy_arange_clamp_mul_sub_33 --------------------------
	.section	.nv.constant0.triton_poi_fused__to_copy_arange_clamp_mul_sub_33,"a",@progbits
	.sectionflags	@""
	.align	4
.nv.constant0.triton_poi_fused__to_copy_arange_clamp_mul_sub_33:
	.zero		540
